//
// Generated by NVIDIA NVVM Compiler
//
// Compiler Build ID: CL-36424714
// Cuda compilation tools, release 13.0, V13.0.88
// Based on NVVM 20.0.0
//

.version 9.0
.target sm_100
.address_size 64

	// .globl	_Z6kernelPiii

.visible .entry _Z6kernelPiii(
	.param .u64 .ptr .align 1 _Z6kernelPiii_param_0,
	.param .u32 _Z6kernelPiii_param_1,
	.param .u32 _Z6kernelPiii_param_2
)
{
	.reg .b32 	%r<11>;
	.reg .b64 	%rd<5>;

	ld.param.u64 	%rd1, [_Z6kernelPiii_param_0];
	ld.param.u32 	%r1, [_Z6kernelPiii_param_1];
	cvta.to.global.u64 	%rd2, %rd1;
	mov.u32 	%r2, %ctaid.x;
	mov.u32 	%r3, %ntid.x;
	mov.u32 	%r4, %tid.x;
	mad.lo.s32 	%r5, %r2, %r3, %r4;
	mov.u32 	%r6, %ctaid.y;
	mov.u32 	%r7, %ntid.y;
	mov.u32 	%r8, %tid.y;
	mad.lo.s32 	%r9, %r6, %r7, %r8;
	mad.lo.s32 	%r10, %r1, %r5, %r9;
	mul.wide.s32 	%rd3, %r10, 4;
	add.s64 	%rd4, %rd2, %rd3;
	st.global.u32 	[%rd4], %r10;
	ret;

}


// ===== COMPILED SASS (sm_100) =====

	.target	sm_100

	.elftype	@"ET_EXEC"


//--------------------- .note.nv.tkinfo           --------------------------
	.section	.note.nv.tkinfo,"",@"SHT_NOTE"
	.sectionflags	@"SHF_NOTE_NV_TKINFO"
	.tkinfo
        /*0018*/ 	.word	0x00000002
        /*0030*/ 	.string	""
        /*0030*/ 	.string	"ptxas"
        /*0030*/ 	.string	"Cuda compilation tools, release 13.0, V13.0.88"
        /*0030*/ 	.string	"Build cuda_13.0.r13.0/compiler.36424714_0"
        /*0030*/ 	.string	"-arch sm_100 -m 64 "



//--------------------- .note.nv.cuinfo           --------------------------
	.section	.note.nv.cuinfo,"",@"SHT_NOTE"
	.sectionflags	@"SHF_NOTE_NV_CUINFO"
        /*0018*/ 	.short	0x0002
        /*001a*/ 	.short	0x0064
        /*001c*/ 	.short	0x0082
	.zero		2


//--------------------- .nv.info                  --------------------------
	.section	.nv.info,"",@"SHT_CUDA_INFO"
	.align	4


	//----- nvinfo : EIATTR_REGCOUNT
	.align		4
        /*0000*/ 	.byte	0x04, 0x2f
        /*0002*/ 	.short	(.L_1 - .L_0)
	.align		4
.L_0:
        /*0004*/ 	.word	index@(_Z6kernelPiii)
        /*0008*/ 	.word	0x0000000a


	//----- nvinfo : EIATTR_FRAME_SIZE
	.align		4
.L_1:
        /*000c*/ 	.byte	0x04, 0x11
        /*000e*/ 	.short	(.L_3 - .L_2)
	.align		4
.L_2:
        /*0010*/ 	.word	index@(_Z6kernelPiii)
        /*0014*/ 	.word	0x00000000


	//----- nvinfo : EIATTR_MIN_STACK_SIZE
	.align		4
.L_3:
        /*0018*/ 	.byte	0x04, 0x12
        /*001a*/ 	.short	(.L_5 - .L_4)
	.align		4
.L_4:
        /*001c*/ 	.word	index@(_Z6kernelPiii)
        /*0020*/ 	.word	0x00000000
.L_5:


//--------------------- .nv.compat                --------------------------
	.section	.nv.compat,"",@"SHT_CUDA_COMPAT_INFO"
	.align	4
        /*0000*/ 	.byte	0x02, 0x09, 0x00, 0x00, 0x02, 0x02, 0x01, 0x00, 0x02, 0x05, 0x05, 0x00, 0x03, 0x07, 0x01, 0x01
        /*0010*/ 	.byte	0x02, 0x03, 0x00, 0x00, 0x02, 0x06, 0x01, 0x00, 0x04, 0x0b, 0x08, 0x00, 0x09, 0x00, 0x00, 0x00
        /*0020*/ 	.byte	0x00, 0x00, 0x00, 0x00


//--------------------- .nv.info._Z6kernelPiii    --------------------------
	.section	.nv.info._Z6kernelPiii,"",@"SHT_CUDA_INFO"
	.sectionflags	@""
	.align	4


	//----- nvinfo : EIATTR_CUDA_API_VERSION
	.align		4
        /*0000*/ 	.byte	0x04, 0x37
        /*0002*/ 	.short	(.L_7 - .L_6)
.L_6:
        /*0004*/ 	.word	0x00000082


	//----- nvinfo : EIATTR_KPARAM_INFO
	.align		4
.L_7:
        /*0008*/ 	.byte	0x04, 0x17
        /*000a*/ 	.short	(.L_9 - .L_8)
.L_8:
        /*000c*/ 	.word	0x00000000
        /*0010*/ 	.short	0x0002
        /*0012*/ 	.short	0x000c
        /*0014*/ 	.byte	0x00, 0xf0, 0x11, 0x00


	//----- nvinfo : EIATTR_KPARAM_INFO
	.align		4
.L_9:
        /*0018*/ 	.byte	0x04, 0x17
        /*001a*/ 	.short	(.L_11 - .L_10)
.L_10:
        /*001c*/ 	.word	0x00000000
        /*0020*/ 	.short	0x0001
        /*0022*/ 	.short	0x0008
        /*0024*/ 	.byte	0x00, 0xf0, 0x11, 0x00


	//----- nvinfo : EIATTR_KPARAM_INFO
	.align		4
.L_11:
        /*0028*/ 	.byte	0x04, 0x17
        /*002a*/ 	.short	(.L_13 - .L_12)
.L_12:
        /*002c*/ 	.word	0x00000000
        /*0030*/ 	.short	0x0000
        /*0032*/ 	.short	0x0000
        /*0034*/ 	.byte	0x00, 0xf5, 0x21, 0x00


	//----- nvinfo : EIATTR_SPARSE_MMA_MASK
	.align		4
.L_13:
        /*0038*/ 	.byte	0x03, 0x50
        /*003a*/ 	.short	0x0000


	//----- nvinfo : EIATTR_MAXREG_COUNT
	.align		4
        /*003c*/ 	.byte	0x03, 0x1b
        /*003e*/ 	.short	0x00ff


	//----- nvinfo : EIATTR_MERCURY_ISA_VERSION
	.align		4
        /*0040*/ 	.byte	0x03, 0x5f
        /*0042*/ 	.short	0x0101


	//----- nvinfo : EIATTR_VRC_CTA_INIT_COUNT
	.align		4
        /*0044*/ 	.byte	0x02, 0x4a
	.zero		1
	.zero		1


	//----- nvinfo : EIATTR_EXIT_INSTR_OFFSETS
	.align		4
        /*0048*/ 	.byte	0x04, 0x1c
        /*004a*/ 	.short	(.L_15 - .L_14)


	//   ....[0]....
.L_14:
        /*004c*/ 	.word	0x000000f0


	//----- nvinfo : EIATTR_CBANK_PARAM_SIZE
	.align		4
.L_15:
        /*0050*/ 	.byte	0x03, 0x19
        /*0052*/ 	.short	0x0010


	//----- nvinfo : EIATTR_PARAM_CBANK
	.align		4
        /*0054*/ 	.byte	0x04, 0x0a
        /*0056*/ 	.short	(.L_17 - .L_16)
	.align		4
.L_16:
        /*0058*/ 	.word	index@(.nv.constant0._Z6kernelPiii)
        /*005c*/ 	.short	0x0380
        /*005e*/ 	.short	0x0010


	//----- nvinfo : EIATTR_SW_WAR
	.align		4
.L_17:
        /*0060*/ 	.byte	0x04, 0x36
        /*0062*/ 	.short	(.L_19 - .L_18)
.L_18:
        /*0064*/ 	.word	0x00000008
.L_19:


//--------------------- .nv.callgraph             --------------------------
	.section	.nv.callgraph,"",@"SHT_CUDA_CALLGRAPH"
	.align	4
	.sectionentsize	8
	.align		4
        /*0000*/ 	.word	0x00000000
	.align		4
        /*0004*/ 	.word	0xffffffff
	.align		4
        /*0008*/ 	.word	0x00000000
	.align		4
        /*000c*/ 	.word	0xfffffffe
	.align		4
        /*0010*/ 	.word	0x00000000
	.align		4
        /*0014*/ 	.word	0xfffffffd
	.align		4
        /*0018*/ 	.word	0x00000000
	.align		4
        /*001c*/ 	.word	0xfffffffc


//--------------------- .text._Z6kernelPiii       --------------------------
	.section	.text._Z6kernelPiii,"ax",@progbits
	.align	128
        .global         _Z6kernelPiii
        .type           _Z6kernelPiii,@function
        .size           _Z6kernelPiii,(.L_x_1 - _Z6kernelPiii)
        .other          _Z6kernelPiii,@"STO_CUDA_ENTRY STV_DEFAULT"
_Z6kernelPiii:
.text._Z6kernelPiii:
[----:B------:R-:W-:Y:S01]  /*0000*/  LDC R1, c[0x0][0x37c] ;  /* 0x0000df00ff017b82 */ /* 0x000fe20000000800 */
[----:B------:R-:W0:Y:S07]  /*0010*/  S2R R5, SR_TID.X ;  /* 0x0000000000057919 */ /* 0x000e2e0000002100 */
[----:B------:R-:W0:Y:S01]  /*0020*/  S2UR UR6, SR_CTAID.X ;  /* 0x00000000000679c3 */ /* 0x000e220000002500 */
[----:B------:R-:W1:Y:S01]  /*0030*/  LDCU UR8, c[0x0][0x388] ;  /* 0x00007100ff0877ac */ /* 0x000e620008000800 */
[----:B------:R-:W2:Y:S01]  /*0040*/  S2R R7, SR_TID.Y ;  /* 0x0000000000077919 */ /* 0x000ea20000002200 */
[----:B------:R-:W3:Y:S05]  /*0050*/  LDCU.64 UR4, c[0x0][0x358] ;  /* 0x00006b00ff0477ac */ /* 0x000eea0008000a00 */
[----:B------:R-:W0:Y:S08]  /*0060*/  LDC R0, c[0x0][0x360] ;  /* 0x0000d800ff007b82 */ /* 0x000e300000000800 */
[----:B------:R-:W2:Y:S08]  /*0070*/  S2UR UR7, SR_CTAID.Y ;  /* 0x00000000000779c3 */ /* 0x000eb00000002600 */
[----:B------:R-:W2:Y:S08]  /*0080*/  LDC R4, c[0x0][0x364] ;  /* 0x0000d900ff047b82 */ /* 0x000eb00000000800 */
[----:B------:R-:W4:Y:S01]  /*0090*/  LDC.64 R2, c[0x0][0x380] ;  /* 0x0000e000ff027b82 */ /* 0x000f220000000a00 */
[----:B0-----:R-:W-:-:S02]  /*00a0*/  IMAD R0, R0, UR6, R5 ;  /* 0x0000000600007c24 */ /* 0x001fc4000f8e0205 */
[----:B--2---:R-:W-:-:S04]  /*00b0*/  IMAD R5, R4, UR7, R7 ;  /* 0x0000000704057c24 */ /* 0x004fc8000f8e0207 */
[----:B-1----:R-:W-:-:S04]  /*00c0*/  IMAD R5, R0, UR8, R5 ;  /* 0x0000000800057c24 */ /* 0x002fc8000f8e0205 */
[----:B----4-:R-:W-:-:S05]  /*00d0*/  IMAD.WIDE R2, R5, 0x4, R2 ;  /* 0x0000000405027825 */ /* 0x010fca00078e0202 */
[----:B---3--:R-:W-:Y:S01]  /*00e0*/  STG.E desc[UR4][R2.64], R5 ;  /* 0x0000000502007986 */ /* 0x008fe2000c101904 */
[----:B------:R-:W-:Y:S05]  /*00f0*/  EXIT ;  /* 0x000000000000794d */ /* 0x000fea0003800000 */
.L_x_0:
[----:B------:R-:W-:-:S00]  /*0100*/  BRA `(.L_x_0) ;  /* 0xfffffffc00fc7947 */ /* 0x000fc0000383ffff */
[----:B------:R-:W-:-:S00]  /*0110*/  NOP ;  /* 0x0000000000007918 */ /* 0x000fc00000000000 */
        /* <DEDUP_REMOVED lines=14> */
.L_x_1:


//--------------------- .nv.shared.reserved.0     --------------------------
	.section	.nv.shared.reserved.0,"aw",@nobits
	.weak		__nv_reservedSMEM_offset_0_alias
	.size		__nv_reservedSMEM_offset_0_alias, 0, 64
	.other		__nv_reservedSMEM_offset_0_alias,@"STO_CUDA_RESERVED_SHARED STV_DEFAULT"
__nv_reservedSMEM_offset_0_alias:
	.zero		0
	.zero		64


//--------------------- .nv.constant0._Z6kernelPiii --------------------------
	.section	.nv.constant0._Z6kernelPiii,"a",@progbits
	.sectionflags	@""
	.align	4
.nv.constant0._Z6kernelPiii:
	.zero		912


//--------------------- SYMBOLS --------------------------

	.type		.nv.reservedSmem.offset0,@object
	.size		.nv.reservedSmem.offset0,0x4
